	.headerflags	@"EF_CUDA_TEXMODE_UNIFIED EF_CUDA_64BIT_ADDRESS EF_CUDA_ACCELERATORS EF_CUDA_SM90 EF_CUDA_VIRTUAL_SM(EF_CUDA_SM90)"
	.elftype	@"ET_EXEC"


//--------------------- .nv.info                  --------------------------
	.section	.nv.info,"",@"SHT_CUDA_INFO"
	.align	4


	//----- nvinfo : EIATTR_REGCOUNT
	.align		4
        /*0000*/ 	.byte	0x04, 0x2f
        /*0002*/ 	.short	(.L_3 - .L_2)
	.align		4
.L_2:
        /*0004*/ 	.word	index@(triton_poi_fused_add_mul_pow_reciprocal_sin_0)
        /*0008*/ 	.word	0x00000012


	//----- nvinfo : EIATTR_MIN_STACK_SIZE
	.align		4
.L_3:
        /*000c*/ 	.byte	0x04, 0x12
        /*000e*/ 	.short	(.L_5 - .L_4)
	.align		4
.L_4:
        /*0010*/ 	.word	index@(triton_poi_fused_add_mul_pow_reciprocal_sin_0)
        /*0014*/ 	.word	0x00000020


	//----- nvinfo : EIATTR_FRAME_SIZE
	.align		4
.L_5:
        /*0018*/ 	.byte	0x04, 0x11
        /*001a*/ 	.short	(.L_7 - .L_6)
	.align		4
.L_6:
        /*001c*/ 	.word	index@(triton_poi_fused_add_mul_pow_reciprocal_sin_0)
        /*0020*/ 	.word	0x00000020


	//----- nvinfo : EIATTR_MIN_STACK_SIZE
	.align		4
.L_7:
        /*0024*/ 	.byte	0x04, 0x12
        /*0026*/ 	.short	(.L_9 - .L_8)
	.align		4
.L_8:
        /*0028*/ 	.word	index@(triton_poi_fused_add_mul_pow_reciprocal_sin_0)
        /*002c*/ 	.word	0x00000020
.L_9:


//--------------------- .nv.info.triton_poi_fused_add_mul_pow_reciprocal_sin_0 --------------------------
	.section	.nv.info.triton_poi_fused_add_mul_pow_reciprocal_sin_0,"",@"SHT_CUDA_INFO"
	.sectionflags	@""
	.align	4


	//----- nvinfo : EIATTR_CUDA_API_VERSION
	.align		4
        /*0000*/ 	.byte	0x04, 0x37
        /*0002*/ 	.short	(.L_11 - .L_10)
.L_10:
        /*0004*/ 	.word	0x0000007c


	//----- nvinfo : EIATTR_KPARAM_INFO
	.align		4
.L_11:
        /*0008*/ 	.byte	0x04, 0x17
        /*000a*/ 	.short	(.L_13 - .L_12)
.L_12:
        /*000c*/ 	.word	0x00000000
        /*0010*/ 	.short	0x0003
        /*0012*/ 	.short	0x0018
        /*0014*/ 	.byte	0x00, 0xf0, 0x11, 0x00


	//----- nvinfo : EIATTR_KPARAM_INFO
	.align		4
.L_13:
        /*0018*/ 	.byte	0x04, 0x17
        /*001a*/ 	.short	(.L_15 - .L_14)
.L_14:
        /*001c*/ 	.word	0x00000000
        /*0020*/ 	.short	0x0002
        /*0022*/ 	.short	0x0010
        /*0024*/ 	.byte	0x00, 0xf4, 0x21, 0x00


	//----- nvinfo : EIATTR_KPARAM_INFO
	.align		4
.L_15:
        /*0028*/ 	.byte	0x04, 0x17
        /*002a*/ 	.short	(.L_17 - .L_16)
.L_16:
        /*002c*/ 	.word	0x00000000
        /*0030*/ 	.short	0x0001
        /*0032*/ 	.short	0x0008
        /*0034*/ 	.byte	0x00, 0xf4, 0x21, 0x00


	//----- nvinfo : EIATTR_KPARAM_INFO
	.align		4
.L_17:
        /*0038*/ 	.byte	0x04, 0x17
        /*003a*/ 	.short	(.L_19 - .L_18)
.L_18:
        /*003c*/ 	.word	0x00000000
        /*0040*/ 	.short	0x0000
        /*0042*/ 	.short	0x0000
        /*0044*/ 	.byte	0x00, 0xf4, 0x21, 0x00


	//----- nvinfo : EIATTR_SPARSE_MMA_MASK
	.align		4
.L_19:
        /*0048*/ 	.byte	0x03, 0x50
        /*004a*/ 	.short	0x0000


	//----- nvinfo : EIATTR_MAXREG_COUNT
	.align		4
        /*004c*/ 	.byte	0x03, 0x1b
        /*004e*/ 	.short	0x00ff


	//----- nvinfo : EIATTR_EXIT_INSTR_OFFSETS
	.align		4
        /*0050*/ 	.byte	0x04, 0x1c
        /*0052*/ 	.short	(.L_21 - .L_20)


	//   ....[0]....
.L_20:
        /*0054*/ 	.word	0x00000800


	//   ....[1]....
        /*0058*/ 	.word	0x00000820


	//----- nvinfo : EIATTR_REQNTID
	.align		4
.L_21:
        /*005c*/ 	.byte	0x04, 0x10
        /*005e*/ 	.short	(.L_23 - .L_22)
.L_22:
        /*0060*/ 	.word	0x00000080
        /*0064*/ 	.word	0x00000001
        /*0068*/ 	.word	0x00000001


	//----- nvinfo : EIATTR_CRS_STACK_SIZE
	.align		4
.L_23:
        /*006c*/ 	.byte	0x04, 0x1e
        /*006e*/ 	.short	(.L_25 - .L_24)
.L_24:
        /*0070*/ 	.word	0x00000000


	//----- nvinfo : EIATTR_CBANK_PARAM_SIZE
	.align		4
.L_25:
        /*0074*/ 	.byte	0x03, 0x19
        /*0076*/ 	.short	0x001c


	//----- nvinfo : EIATTR_PARAM_CBANK
	.align		4
        /*0078*/ 	.byte	0x04, 0x0a
        /*007a*/ 	.short	(.L_27 - .L_26)
	.align		4
.L_26:
        /*007c*/ 	.word	index@(.nv.constant0.triton_poi_fused_add_mul_pow_reciprocal_sin_0)
        /*0080*/ 	.short	0x0210
        /*0082*/ 	.short	0x001c


	//----- nvinfo : EIATTR_SW_WAR
	.align		4
.L_27:
        /*0084*/ 	.byte	0x04, 0x36
        /*0086*/ 	.short	(.L_29 - .L_28)
.L_28:
        /*0088*/ 	.word	0x00000008
.L_29:


//--------------------- .nv.callgraph             --------------------------
	.section	.nv.callgraph,"",@"SHT_CUDA_CALLGRAPH"
	.align	4
	.sectionentsize	8
	.align		4
        /*0000*/ 	.word	0x00000000
	.align		4
        /*0004*/ 	.word	0xffffffff
	.align		4
        /*0008*/ 	.word	0x00000000
	.align		4
        /*000c*/ 	.word	0xfffffffe
	.align		4
        /*0010*/ 	.word	0x00000000
	.align		4
        /*0014*/ 	.word	0xfffffffd
	.align		4
        /*0018*/ 	.word	0x00000000
	.align		4
        /*001c*/ 	.word	0xfffffffc


//--------------------- .nv.constant4             --------------------------
	.section	.nv.constant4,"a",@progbits
	.align	8
	.align		8
.nv.constant4:
        /*0000*/ 	.dword	_$_str
	.align		8
        /*0008*/ 	.dword	__cudart_i2opi_f


//--------------------- .text.triton_poi_fused_add_mul_pow_reciprocal_sin_0 --------------------------
	.section	.text.triton_poi_fused_add_mul_pow_reciprocal_sin_0,"ax",@progbits
	.align	128
        .global         triton_poi_fused_add_mul_pow_reciprocal_sin_0
        .type           triton_poi_fused_add_mul_pow_reciprocal_sin_0,@function
        .size           triton_poi_fused_add_mul_pow_reciprocal_sin_0,(.L_x_4 - triton_poi_fused_add_mul_pow_reciprocal_sin_0)
        .other          triton_poi_fused_add_mul_pow_reciprocal_sin_0,@"STO_CUDA_ENTRY STV_DEFAULT"
triton_poi_fused_add_mul_pow_reciprocal_sin_0:
.text.triton_poi_fused_add_mul_pow_reciprocal_sin_0:
[----:B------:R-:W0:Y:S01]  /*0000*/  LDC R1, c[0x0][0x28] ;  /* 0x00000a00ff017b82 */ /* 0x000e220000000800 */
[----:B------:R-:W1:Y:S07]  /*0010*/  S2R R8, SR_TID.X ;  /* 0x0000000000087919 */ /* 0x000e6e0000002100 */
[----:B------:R-:W2:Y:S01]  /*0020*/  LDC.64 R4, c[0x0][0x218] ;  /* 0x00008600ff047b82 */ /* 0x000ea20000000a00 */
[----:B------:R-:W-:Y:S01]  /*0030*/  IMAD.MOV.U32 R9, RZ, RZ, RZ ;  /* 0x000000ffff097224 */ /* 0x000fe200078e00ff */
[----:B------:R-:W-:Y:S01]  /*0040*/  ULDC.64 UR4, c[0x0][0x208] ;  /* 0x0000820000047ab9 */ /* 0x000fe20000000a00 */
[----:B------:R-:W3:Y:S01]  /*0050*/  S2R R3, SR_CTAID.X ;  /* 0x0000000000037919 */ /* 0x000ee20000002500 */
[----:B0-----:R-:W-:Y:S01]  /*0060*/  VIADD R1, R1, 0xffffffe0 ;  /* 0xffffffe001017836 */ /* 0x001fe20000000000 */
[----:B-1----:R-:W-:-:S02]  /*0070*/  LOP3.LUT R8, R8, 0x7f, RZ, 0xc0, !PT ;  /* 0x0000007f08087812 */ /* 0x002fc400078ec0ff */
[----:B---3--:R-:W-:-:S03]  /*0080*/  SHF.R.S32.HI R7, RZ, 0x18, R3 ;  /* 0x00000018ff077819 */ /* 0x008fc60000011403 */
[----:B------:R-:W-:Y:S02]  /*0090*/  IMAD R8, R3, 0x80, R8 ;  /* 0x0000008003087824 */ /* 0x000fe400078e0208 */
[----:B------:R-:W0:Y:S01]  /*00a0*/  LDC.64 R2, c[0x0][0x210] ;  /* 0x00008400ff027b82 */ /* 0x000e220000000a00 */
[----:B------:R-:W-:Y:S02]  /*00b0*/  SGXT R7, R7, 0x1 ;  /* 0x000000010707781a */ /* 0x000fe40000000200 */
[----:B------:R-:W-:Y:S02]  /*00c0*/  ISETP.GE.AND P1, PT, R8, 0x100, PT ;  /* 0x000001000800780c */ /* 0x000fe40003f26270 */
[----:B------:R-:W-:-:S04]  /*00d0*/  LEA.HI R7, R7, R8, RZ, 0x4 ;  /* 0x0000000807077211 */ /* 0x000fc800078f20ff */
[----:B------:R-:W-:-:S04]  /*00e0*/  SHF.R.S32.HI R7, RZ, 0x4, R7 ;  /* 0x00000004ff077819 */ /* 0x000fc80000011407 */
[----:B------:R-:W-:-:S04]  /*00f0*/  LEA.HI R0, R7, R7, RZ, 0x2 ;  /* 0x0000000707007211 */ /* 0x000fc800078f10ff */
[----:B------:R-:W-:-:S05]  /*0100*/  LOP3.LUT R0, R0, 0xfffffffc, RZ, 0xc0, !PT ;  /* 0xfffffffc00007812 */ /* 0x000fca00078ec0ff */
[----:B------:R-:W-:Y:S02]  /*0110*/  IMAD.IADD R7, R7, 0x1, -R0 ;  /* 0x0000000107077824 */ /* 0x000fe400078e0a00 */
[----:B------:R-:W-:Y:S02]  /*0120*/  IMAD.MOV.U32 R0, RZ, RZ, RZ ;  /* 0x000000ffff007224 */ /* 0x000fe400078e00ff */
[----:B--2---:R-:W-:-:S04]  /*0130*/  IMAD.WIDE R4, R7, 0x4, R4 ;  /* 0x0000000407047825 */ /* 0x004fc800078e0204 */
[----:B0-----:R-:W-:Y:S01]  /*0140*/  IMAD.WIDE R2, R8, 0x4, R2 ;  /* 0x0000000408027825 */ /* 0x001fe200078e0202 */
[----:B------:R-:W2:Y:S04]  /*0150*/  @!P1 LDG.E.EL R0, desc[UR4][R4.64] ;  /* 0x0000000404009981 */ /* 0x000ea8000c2e1900 */
[----:B------:R-:W2:Y:S01]  /*0160*/  @!P1 LDG.E R9, desc[UR4][R2.64] ;  /* 0x0000000402099981 */ /* 0x000ea2000c1e1900 */
[----:B------:R-:W-:Y:S01]  /*0170*/  BSSY B0, `(.L_x_0) ;  /* 0x0000048000007945 */ /* 0x000fe20003800000 */
[----:B--2---:R-:W-:-:S04]  /*0180*/  FMUL R10, R0, R9 ;  /* 0x00000009000a7220 */ /* 0x004fc80000400000 */
[----:B------:R-:W-:-:S04]  /*0190*/  FMUL R6, R10, 0.63661974668502807617 ;  /* 0x3f22f9830a067820 */ /* 0x000fc80000400000 */
[----:B------:R-:W0:Y:S01]  /*01a0*/  F2I.FTZ.NTZ R13, R6 ;  /* 0x00000006000d7305 */ /* 0x000e220000213100 */
[----:B------:R-:W-:-:S05]  /*01b0*/  FADD.FTZ R14, |R10|, -RZ ;  /* 0x800000ff0a0e7221 */ /* 0x000fca0000010200 */
[----:B------:R-:W-:Y:S02]  /*01c0*/  FSETP.GE.AND P0, PT, R14, 105615, PT ;  /* 0x47ce47800e00780b */ /* 0x000fe40003f06000 */
[----:B0-----:R-:W-:-:S05]  /*01d0*/  I2FP.F32.S32 R7, R13 ;  /* 0x0000000d00077245 */ /* 0x001fca0000201400 */
[----:B------:R-:W-:Y:S01]  /*01e0*/  FFMA.FTZ R12, R7, -1.5707962512969970703, R10 ;  /* 0xbfc90fda070c7823 */ /* 0x000fe2000001000a */
[----:B------:R-:W-:-:S03]  /*01f0*/  FADD R11, R0, 9.9999997171806853657e-10 ;  /* 0x3089705f000b7421 */ /* 0x000fc60000000000 */
[----:B------:R-:W-:-:S04]  /*0200*/  FFMA.FTZ R12, R7, -7.5497894158615963534e-08, R12 ;  /* 0xb3a22168070c7823 */ /* 0x000fc8000001000c */
[----:B------:R-:W-:Y:S01]  /*0210*/  FFMA.FTZ R0, R7, -5.3903029534742383927e-15, R12 ;  /* 0xa7c234c507007823 */ /* 0x000fe2000001000c */
[----:B------:R-:W-:Y:S06]  /*0220*/  @!P0 BRA `(.L_x_1) ;  /* 0x0000000000f08947 */ /* 0x000fec0003800000 */
[----:B------:R-:W-:-:S13]  /*0230*/  FSETP.NEU.AND P0, PT, R14, +INF , PT ;  /* 0x7f8000000e00780b */ /* 0x000fda0003f0d000 */
[----:B------:R-:W-:Y:S01]  /*0240*/  @!P0 FMUL.FTZ R0, RZ, R10 ;  /* 0x0000000aff008220 */ /* 0x000fe20000410000 */
[----:B------:R-:W-:Y:S01]  /*0250*/  @!P0 MOV R13, RZ ;  /* 0x000000ff000d8202 */ /* 0x000fe20000000f00 */
[----:B------:R-:W-:Y:S06]  /*0260*/  @!P0 BRA `(.L_x_1) ;  /* 0x0000000000e08947 */ /* 0x000fec0003800000 */
[----:B------:R-:W-:Y:S01]  /*0270*/  SHF.R.U32.HI R15, RZ, 0x17, R10 ;  /* 0x00000017ff0f7819 */ /* 0x000fe2000001160a */
[----:B------:R-:W-:Y:S01]  /*0280*/  IMAD.SHL.U32 R3, R10, 0x100, RZ ;  /* 0x000001000a037824 */ /* 0x000fe200078e00ff */
[----:B------:R-:W-:Y:S01]  /*0290*/  HFMA2.MMA R14, -RZ, RZ, 0, 0 ;  /* 0x00000000ff0e7435 */ /* 0x000fe200000001ff */
[----:B------:R-:W-:Y:S01]  /*02a0*/  IMAD.MOV.U32 R0, RZ, RZ, RZ ;  /* 0x000000ffff007224 */ /* 0x000fe200078e00ff */
[----:B------:R-:W-:Y:S01]  /*02b0*/  LOP3.LUT R2, R15, 0xe0, RZ, 0xc0, !PT ;  /* 0x000000e00f027812 */ /* 0x000fe200078ec0ff */
[----:B------:R-:W-:Y:S01]  /*02c0*/  IMAD.MOV.U32 R5, RZ, RZ, RZ ;  /* 0x000000ffff057224 */ /* 0x000fe200078e00ff */
[----:B------:R-:W-:Y:S01]  /*02d0*/  LOP3.LUT R3, R3, 0x80000000, RZ, 0xfc, !PT ;  /* 0x8000000003037812 */ /* 0x000fe200078efcff */
[----:B------:R-:W-:Y:S02]  /*02e0*/  ULDC.64 UR6, c[0x4][0x8] ;  /* 0x0100020000067ab9 */ /* 0x000fe40000000a00 */
[----:B------:R-:W-:Y:S02]  /*02f0*/  VIADD R4, R2, 0xffffff80 ;  /* 0xffffff8002047836 */ /* 0x000fe40000000000 */
[----:B------:R-:W-:-:S03]  /*0300*/  IMAD.MOV.U32 R2, RZ, RZ, R1 ;  /* 0x000000ffff027224 */ /* 0x000fc600078e0001 */
[----:B------:R-:W-:-:S07]  /*0310*/  SHF.R.U32.HI R4, RZ, 0x5, R4 ;  /* 0x00000005ff047819 */ /* 0x000fce0000011604 */
.L_x_2:
[----:B------:R-:W-:-:S04]  /*0320*/  IADD3 R12, P0, R5, UR6, RZ ;  /* 0x00000006050c7c10 */ /* 0x000fc8000ff1e0ff */
[----:B------:R-:W-:-:S06]  /*0330*/  IADD3.X R13, R14, UR7, RZ, P0, !PT ;  /* 0x000000070e0d7c10 */ /* 0x000fcc00087fe4ff */
[----:B------:R-:W2:Y:S01]  /*0340*/  LDG.E.CONSTANT R13, desc[UR4][R12.64] ;  /* 0x000000040c0d7981 */ /* 0x000ea2000c1e9900 */
[----:B------:R-:W-:Y:S01]  /*0350*/  IADD3 R5, P2, R5, 0x4, RZ ;  /* 0x0000000405057810 */ /* 0x000fe20007f5e0ff */
[----:B------:R-:W-:Y:S02]  /*0360*/  IMAD.MOV.U32 R6, RZ, RZ, R0 ;  /* 0x000000ffff067224 */ /* 0x000fe400078e0000 */
[----:B------:R-:W-:Y:S01]  /*0370*/  IMAD.MOV.U32 R7, RZ, RZ, RZ ;  /* 0x000000ffff077224 */ /* 0x000fe200078e00ff */
[----:B------:R-:W-:Y:S01]  /*0380*/  ISETP.NE.U32.AND P0, PT, R5, 0x18, PT ;  /* 0x000000180500780c */ /* 0x000fe20003f05070 */
[----:B------:R-:W-:-:S05]  /*0390*/  IMAD.X R14, RZ, RZ, R14, P2 ;  /* 0x000000ffff0e7224 */ /* 0x000fca00010e060e */
[----:B------:R-:W-:Y:S01]  /*03a0*/  ISETP.NE.AND.EX P0, PT, R14, RZ, PT, P0 ;  /* 0x000000ff0e00720c */ /* 0x000fe20003f05300 */
[----:B--2---:R-:W-:-:S05]  /*03b0*/  IMAD.WIDE.U32 R6, R3, R13, R6 ;  /* 0x0000000d03067225 */ /* 0x004fca00078e0006 */
[----:B------:R0:W-:Y:S01]  /*03c0*/  STL [R2], R6 ;  /* 0x0000000602007387 */ /* 0x0001e20000100800 */
[----:B------:R-:W-:Y:S01]  /*03d0*/  MOV R0, R7 ;  /* 0x0000000700007202 */ /* 0x000fe20000000f00 */
[----:B0-----:R-:W-:-:S05]  /*03e0*/  VIADD R2, R2, 0x4 ;  /* 0x0000000402027836 */ /* 0x001fca0000000000 */
[----:B------:R-:W-:Y:S05]  /*03f0*/  @P0 BRA `(.L_x_2) ;  /* 0xfffffffc00c80947 */ /* 0x000fea000383ffff */
[----:B------:R-:W-:Y:S01]  /*0400*/  LOP3.LUT P0, R6, R15, 0x1f, RZ, 0xc0, !PT ;  /* 0x0000001f0f067812 */ /* 0x000fe2000780c0ff */
[----:B------:R-:W-:Y:S01]  /*0410*/  IMAD R12, R4, -0x4, R1 ;  /* 0xfffffffc040c7824 */ /* 0x000fe200078e0201 */
[----:B------:R0:W-:Y:S04]  /*0420*/  STL [R1+0x18], R0 ;  /* 0x0000180001007387 */ /* 0x0001e80000100800 */
[----:B------:R-:W2:Y:S04]  /*0430*/  LDL R2, [R12+0x18] ;  /* 0x000018000c027983 */ /* 0x000ea80000100800 */
[----:B------:R-:W3:Y:S04]  /*0440*/  LDL R3, [R12+0x14] ;  /* 0x000014000c037983 */ /* 0x000ee80000100800 */
[----:B------:R-:W4:Y:S01]  /*0450*/  @P0 LDL R7, [R12+0x10] ;  /* 0x000010000c070983 */ /* 0x000f220000100800 */
[----:B------:R-:W-:Y:S01]  /*0460*/  @P0 IADD3 R4, -R6, 0x20, RZ ;  /* 0x0000002006040810 */ /* 0x000fe20007ffe1ff */
[----:B------:R-:W-:Y:S01]  /*0470*/  UMOV UR6, 0x54442d19 ;  /* 0x54442d1900067882 */ /* 0x000fe20000000000 */
[----:B------:R-:W-:Y:S01]  /*0480*/  UMOV UR7, 0x3bf921fb ;  /* 0x3bf921fb00077882 */ /* 0x000fe20000000000 */
[----:B--2---:R-:W-:-:S02]  /*0490*/  @P0 SHF.L.U32 R5, R2, R6, RZ ;  /* 0x0000000602050219 */ /* 0x004fc400000006ff */
[----:B---3--:R-:W-:Y:S02]  /*04a0*/  @P0 SHF.L.U32 R6, R3, R6, RZ ;  /* 0x0000000603060219 */ /* 0x008fe400000006ff */
[-C--:B----4-:R-:W-:Y:S02]  /*04b0*/  @P0 SHF.R.U32.HI R7, RZ, R4.reuse, R7 ;  /* 0x00000004ff070219 */ /* 0x090fe40000011607 */
[----:B------:R-:W-:-:S03]  /*04c0*/  @P0 SHF.R.U32.HI R4, RZ, R4, R3 ;  /* 0x00000004ff040219 */ /* 0x000fc60000011603 */
[----:B------:R-:W-:Y:S02]  /*04d0*/  @P0 IMAD.IADD R3, R6, 0x1, R7 ;  /* 0x0000000106030824 */ /* 0x000fe400078e0207 */
[----:B------:R-:W-:-:S05]  /*04e0*/  @P0 IMAD.IADD R2, R5, 0x1, R4 ;  /* 0x0000000105020824 */ /* 0x000fca00078e0204 */
[C---:B------:R-:W-:Y:S01]  /*04f0*/  SHF.L.W.U32.HI R13, R3.reuse, 0x2, R2 ;  /* 0x00000002030d7819 */ /* 0x040fe20000010e02 */
[----:B------:R-:W-:-:S03]  /*0500*/  IMAD.SHL.U32 R3, R3, 0x4, RZ ;  /* 0x0000000403037824 */ /* 0x000fc600078e00ff */
[----:B0-----:R-:W-:-:S04]  /*0510*/  SHF.R.S32.HI R0, RZ, 0x1f, R13 ;  /* 0x0000001fff007819 */ /* 0x001fc8000001140d */
[C---:B------:R-:W-:Y:S02]  /*0520*/  LOP3.LUT R6, R0.reuse, R3, RZ, 0x3c, !PT ;  /* 0x0000000300067212 */ /* 0x040fe400078e3cff */
[----:B------:R-:W-:-:S04]  /*0530*/  LOP3.LUT R7, R0, R13, RZ, 0x3c, !PT ;  /* 0x0000000d00077212 */ /* 0x000fc800078e3cff */
[----:B------:R-:W0:Y:S01]  /*0540*/  I2F.F64.S64 R4, R6 ;  /* 0x0000000600047312 */ /* 0x000e220000301c00 */
[----:B------:R-:W-:Y:S02]  /*0550*/  ISETP.GE.AND P0, PT, R10, RZ, PT ;  /* 0x000000ff0a00720c */ /* 0x000fe40003f06270 */
[----:B------:R-:W-:Y:S01]  /*0560*/  SHF.R.U32.HI R2, RZ, 0x1e, R2 ;  /* 0x0000001eff027819 */ /* 0x000fe20000011602 */
[----:B0-----:R-:W-:Y:S01]  /*0570*/  DMUL R4, R4, UR6 ;  /* 0x0000000604047c28 */ /* 0x001fe20008000000 */
[C---:B------:R-:W-:Y:S02]  /*0580*/  LOP3.LUT R10, R13.reuse, R10, RZ, 0x3c, !PT ;  /* 0x0000000a0d0a7212 */ /* 0x040fe400078e3cff */
[----:B------:R-:W-:-:S07]  /*0590*/  LEA.HI R13, R13, R2, RZ, 0x1 ;  /* 0x000000020d0d7211 */ /* 0x000fce00078f08ff */
[----:B------:R-:W0:Y:S01]  /*05a0*/  F2F.F32.F64 R4, R4 ;  /* 0x0000000400047310 */ /* 0x000e220000301000 */
[----:B------:R-:W-:Y:S02]  /*05b0*/  IADD3 R0, -R13, RZ, RZ ;  /* 0x000000ff0d007210 */ /* 0x000fe40007ffe1ff */
[----:B------:R-:W-:-:S03]  /*05c0*/  ISETP.GE.AND P2, PT, R10, RZ, PT ;  /* 0x000000ff0a00720c */ /* 0x000fc60003f46270 */
[----:B------:R-:W-:Y:S01]  /*05d0*/  @!P0 IMAD.MOV.U32 R13, RZ, RZ, R0 ;  /* 0x000000ffff0d8224 */ /* 0x000fe200078e0000 */
[----:B0-----:R-:W-:-:S09]  /*05e0*/  FSEL R0, -R4, R4, !P2 ;  /* 0x0000000404007208 */ /* 0x001fd20005000100 */
.L_x_1:
[----:B------:R-:W-:Y:S05]  /*05f0*/  BSYNC B0 ;  /* 0x0000000000007941 */ /* 0x000fea0003800000 */
.L_x_0:
[----:B------:R-:W-:Y:S01]  /*0600*/  LOP3.LUT R2, R13, 0x1, RZ, 0xc0, !PT ;  /* 0x000000010d027812 */ /* 0x000fe200078ec0ff */
[----:B------:R-:W-:Y:S01]  /*0610*/  FMUL.FTZ R5, R0, R0 ;  /* 0x0000000000057220 */ /* 0x000fe20000410000 */
[C---:B------:R-:W-:Y:S01]  /*0620*/  FSETP.GT.AND P0, PT, |R11|.reuse, 8.50705917302346158658e+37, PT ;  /* 0x7e8000000b00780b */ /* 0x040fe20003f04200 */
[----:B------:R-:W-:Y:S01]  /*0630*/  IMAD.MOV.U32 R3, RZ, RZ, 0x3c0885e4 ;  /* 0x3c0885e4ff037424 */ /* 0x000fe200078e00ff */
[----:B------:R-:W-:Y:S01]  /*0640*/  ISETP.NE.U32.AND P3, PT, R2, 0x1, PT ;  /* 0x000000010200780c */ /* 0x000fe20003f65070 */
[----:B------:R-:W-:Y:S01]  /*0650*/  IMAD.MOV.U32 R2, RZ, RZ, -0x46b2bead ;  /* 0xb94d4153ff027424 */ /* 0x000fe200078e00ff */
[----:B------:R-:W-:Y:S01]  /*0660*/  FSETP.GEU.AND P2, PT, |R11|, 1.175494350822287508e-38, PT ;  /* 0x008000000b00780b */ /* 0x000fe20003f4e200 */
[----:B------:R-:W-:Y:S01]  /*0670*/  ULDC.64 UR6, c[0x0][0x220] ;  /* 0x0000880000067ab9 */ /* 0x000fe20000000a00 */
[----:B------:R-:W-:Y:S02]  /*0680*/  LOP3.LUT P4, RZ, R13, 0x2, RZ, 0xc0, !PT ;  /* 0x000000020dff7812 */ /* 0x000fe4000788c0ff */
[----:B------:R-:W-:-:S05]  /*0690*/  FSEL R0, R0, 1, P3 ;  /* 0x3f80000000007808 */ /* 0x000fca0001800000 */
[----:B------:R-:W-:Y:S02]  /*06a0*/  @P0 FMUL R11, R11, 0.25 ;  /* 0x3e8000000b0b0820 */ /* 0x000fe40000400000 */
[----:B------:R-:W-:Y:S01]  /*06b0*/  @!P3 IMAD.MOV.U32 R4, RZ, RZ, 0x37cbac00 ;  /* 0x37cbac00ff04b424 */ /* 0x000fe200078e00ff */
[----:B------:R-:W-:Y:S01]  /*06c0*/  @!P3 MOV R3, 0x3d2aaabb ;  /* 0x3d2aaabb0003b802 */ /* 0x000fe20000000f00 */
[----:B------:R-:W-:Y:S02]  /*06d0*/  @!P2 FMUL R11, R11, 16777216 ;  /* 0x4b8000000b0ba820 */ /* 0x000fe40000400000 */
[C---:B------:R-:W-:Y:S01]  /*06e0*/  @!P3 FFMA.FTZ R2, R5.reuse, R4, -0.0013887860113754868507 ;  /* 0xbab607ed0502b423 */ /* 0x040fe20000010004 */
[----:B------:R-:W-:Y:S02]  /*06f0*/  IMAD.MOV.U32 R4, RZ, RZ, -0x41d55558 ;  /* 0xbe2aaaa8ff047424 */ /* 0x000fe400078e00ff */
[----:B------:R-:W-:Y:S02]  /*0700*/  @!P3 IMAD.MOV.U32 R4, RZ, RZ, -0x41000001 ;  /* 0xbeffffffff04b424 */ /* 0x000fe400078e00ff */
[----:B------:R-:W-:Y:S01]  /*0710*/  FFMA.FTZ R3, R5, R2, R3 ;  /* 0x0000000205037223 */ /* 0x000fe20000010003 */
[----:B------:R-:W0:Y:S01]  /*0720*/  MUFU.RCP R11, R11 ;  /* 0x0000000b000b7308 */ /* 0x000e220000001000 */
[----:B------:R-:W-:-:S02]  /*0730*/  IMAD.MOV.U32 R2, RZ, RZ, 0x3e800000 ;  /* 0x3e800000ff027424 */ /* 0x000fc400078e00ff */
[C---:B------:R-:W-:Y:S01]  /*0740*/  FFMA.FTZ R3, R5.reuse, R3, R4 ;  /* 0x0000000305037223 */ /* 0x040fe20000010004 */
[----:B------:R-:W-:Y:S02]  /*0750*/  FFMA.FTZ R5, R5, R0, RZ ;  /* 0x0000000005057223 */ /* 0x000fe400000100ff */
[----:B------:R-:W-:Y:S02]  /*0760*/  FSEL R2, R2, 1, P0 ;  /* 0x3f80000002027808 */ /* 0x000fe40000000000 */
[----:B------:R-:W-:Y:S01]  /*0770*/  FFMA.FTZ R0, R5, R3, R0 ;  /* 0x0000000305007223 */ /* 0x000fe20000010000 */
[----:B------:R-:W-:Y:S02]  /*0780*/  SHF.R.S32.HI R3, RZ, 0x1f, R8 ;  /* 0x0000001fff037819 */ /* 0x000fe40000011408 */
[----:B------:R-:W-:Y:S01]  /*0790*/  @!P2 FMUL R2, R2, 16777216 ;  /* 0x4b8000000202a820 */ /* 0x000fe20000400000 */
[----:B------:R-:W-:-:S03]  /*07a0*/  @P4 FFMA.FTZ R0, R0, -1, RZ ;  /* 0xbf80000000004823 */ /* 0x000fc600000100ff */
[----:B0-----:R-:W-:Y:S01]  /*07b0*/  FMUL R4, R11, R2 ;  /* 0x000000020b047220 */ /* 0x001fe20000400000 */
[----:B------:R-:W-:Y:S01]  /*07c0*/  LEA R2, P0, R8, UR6, 0x2 ;  /* 0x0000000608027c11 */ /* 0x000fe2000f8010ff */
[----:B------:R-:W-:-:S03]  /*07d0*/  FMUL R0, R0, R0 ;  /* 0x0000000000007220 */ /* 0x000fc60000400000 */
[----:B------:R-:W-:Y:S01]  /*07e0*/  LEA.HI.X R3, R8, UR7, R3, 0x2, P0 ;  /* 0x0000000708037c11 */ /* 0x000fe200080f1403 */
[----:B------:R-:W-:Y:S01]  /*07f0*/  FFMA R9, R4, R0, R9 ;  /* 0x0000000004097223 */ /* 0x000fe20000000009 */
[----:B------:R-:W-:Y:S07]  /*0800*/  @P1 EXIT ;  /* 0x000000000000194d */ /* 0x000fee0003800000 */
[----:B------:R-:W-:Y:S01]  /*0810*/  STG.E desc[UR4][R2.64], R9 ;  /* 0x0000000902007986 */ /* 0x000fe2000c101904 */
[----:B------:R-:W-:Y:S05]  /*0820*/  EXIT ;  /* 0x000000000000794d */ /* 0x000fea0003800000 */
.L_x_3:
[----:B------:R-:W-:-:S00]  /*0830*/  BRA `(.L_x_3) ;  /* 0xfffffffc00fc7947 */ /* 0x000fc0000383ffff */
[----:B------:R-:W-:-:S00]  /*0840*/  NOP ;  /* 0x0000000000007918 */ /* 0x000fc00000000000 */
        /* <DEDUP_REMOVED lines=11> */
.L_x_4:


//--------------------- .nv.global.init           --------------------------
	.section	.nv.global.init,"aw",@progbits
	.align	4
.nv.global.init:
	.type		__cudart_i2opi_f,@object
	.size		__cudart_i2opi_f,(_$_str - __cudart_i2opi_f)
__cudart_i2opi_f:
        /*0000*/ 	.byte	0x41, 0x90, 0x43, 0x3c, 0x99, 0x95, 0x62, 0xdb, 0xc0, 0xdd, 0x34, 0xf5, 0xd1, 0x57, 0x27, 0xfc
        /*0010*/ 	.byte	0x29, 0x15, 0x44, 0x4e, 0x6e, 0x83, 0xf9, 0xa2
	.type		_$_str,@object
	.size		_$_str,(.L_0 - _$_str)
_$_str:
        /*0018*/ 	.byte	0x5f, 0x5f, 0x43, 0x55, 0x44, 0x41, 0x5f, 0x46, 0x54, 0x5a, 0x00
.L_0:


//--------------------- .nv.constant0.triton_poi_fused_add_mul_pow_reciprocal_sin_0 --------------------------
	.section	.nv.constant0.triton_poi_fused_add_mul_pow_reciprocal_sin_0,"a",@progbits
	.sectionflags	@""
	.align	4
.nv.constant0.triton_poi_fused_add_mul_pow_reciprocal_sin_0:
	.zero		556
